//
// Generated by NVIDIA NVVM Compiler
//
// Compiler Build ID: CL-36424714
// Cuda compilation tools, release 13.0, V13.0.88
// Based on NVVM 20.0.0
//

.version 9.0
.target sm_100
.address_size 64

	// .globl	_Z20bitonic_exchange_gpuPiim

.visible .entry _Z20bitonic_exchange_gpuPiim(
	.param .u64 .ptr .align 1 _Z20bitonic_exchange_gpuPiim_param_0,
	.param .u32 _Z20bitonic_exchange_gpuPiim_param_1,
	.param .u64 _Z20bitonic_exchange_gpuPiim_param_2
)
{
	.reg .pred 	%p<10>;
	.reg .b32 	%r<18>;
	.reg .b64 	%rd<19>;

	ld.param.u64 	%rd2, [_Z20bitonic_exchange_gpuPiim_param_0];
	ld.param.u32 	%r5, [_Z20bitonic_exchange_gpuPiim_param_1];
	ld.param.u32 	%r6, [_Z20bitonic_exchange_gpuPiim_param_2];
	cvta.to.global.u64 	%rd1, %rd2;
	mov.u32 	%r7, %tid.x;
	mov.u32 	%r8, %ntid.x;
	mov.u32 	%r9, %ctaid.x;
	mad.lo.s32 	%r1, %r8, %r9, %r7;
	add.s32 	%r2, %r5, %r1;
	and.b32  	%r3, %r2, %r6;
	and.b32  	%r4, %r1, %r6;
	setp.ne.s32 	%p1, %r4, 0;
	setp.eq.s32 	%p2, %r3, 0;
	and.pred  	%p3, %p1, %p2;
	@%p3 bra 	$L__BB0_7;
	setp.eq.s32 	%p4, %r4, 0;
	setp.ne.s32 	%p5, %r3, 0;
	and.pred  	%p6, %p4, %p5;
	@%p6 bra 	$L__BB0_7;
	setp.ne.s32 	%p7, %r4, 0;
	@%p7 bra 	$L__BB0_5;
	mul.wide.u32 	%rd11, %r1, 4;
	add.s64 	%rd12, %rd1, %rd11;
	ld.global.u32 	%r14, [%rd12];
	mul.wide.u32 	%rd13, %r2, 4;
	add.s64 	%rd14, %rd1, %rd13;
	ld.global.u32 	%r15, [%rd14];
	setp.le.s32 	%p9, %r14, %r15;
	@%p9 bra 	$L__BB0_7;
	mul.wide.s32 	%rd15, %r1, 4;
	add.s64 	%rd16, %rd1, %rd15;
	ld.global.u32 	%r16, [%rd16];
	mul.wide.s32 	%rd17, %r5, 4;
	add.s64 	%rd18, %rd16, %rd17;
	ld.global.u32 	%r17, [%rd18];
	st.global.u32 	[%rd16], %r17;
	st.global.u32 	[%rd18], %r16;
	bra.uni 	$L__BB0_7;
$L__BB0_5:
	mul.wide.u32 	%rd3, %r1, 4;
	add.s64 	%rd4, %rd1, %rd3;
	ld.global.u32 	%r10, [%rd4];
	mul.wide.u32 	%rd5, %r2, 4;
	add.s64 	%rd6, %rd1, %rd5;
	ld.global.u32 	%r11, [%rd6];
	setp.ge.s32 	%p8, %r10, %r11;
	@%p8 bra 	$L__BB0_7;
	mul.wide.s32 	%rd7, %r1, 4;
	add.s64 	%rd8, %rd1, %rd7;
	ld.global.u32 	%r12, [%rd8];
	mul.wide.s32 	%rd9, %r5, 4;
	add.s64 	%rd10, %rd8, %rd9;
	ld.global.u32 	%r13, [%rd10];
	st.global.u32 	[%rd8], %r13;
	st.global.u32 	[%rd10], %r12;
$L__BB0_7:
	ret;

}


// ===== COMPILED SASS (sm_100) =====

	.target	sm_100

	.elftype	@"ET_EXEC"


//--------------------- .note.nv.tkinfo           --------------------------
	.section	.note.nv.tkinfo,"",@"SHT_NOTE"
	.sectionflags	@"SHF_NOTE_NV_TKINFO"
	.tkinfo
        /*0018*/ 	.word	0x00000002
        /*0030*/ 	.string	""
        /*0030*/ 	.string	"ptxas"
        /*0030*/ 	.string	"Cuda compilation tools, release 13.0, V13.0.88"
        /*0030*/ 	.string	"Build cuda_13.0.r13.0/compiler.36424714_0"
        /*0030*/ 	.string	"-arch sm_100 -m 64 "



//--------------------- .note.nv.cuinfo           --------------------------
	.section	.note.nv.cuinfo,"",@"SHT_NOTE"
	.sectionflags	@"SHF_NOTE_NV_CUINFO"
        /*0018*/ 	.short	0x0002
        /*001a*/ 	.short	0x0064
        /*001c*/ 	.short	0x0082
	.zero		2


//--------------------- .nv.info                  --------------------------
	.section	.nv.info,"",@"SHT_CUDA_INFO"
	.align	4


	//----- nvinfo : EIATTR_REGCOUNT
	.align		4
        /*0000*/ 	.byte	0x04, 0x2f
        /*0002*/ 	.short	(.L_1 - .L_0)
	.align		4
.L_0:
        /*0004*/ 	.word	index@(_Z20bitonic_exchange_gpuPiim)
        /*0008*/ 	.word	0x0000000e


	//----- nvinfo : EIATTR_FRAME_SIZE
	.align		4
.L_1:
        /*000c*/ 	.byte	0x04, 0x11
        /*000e*/ 	.short	(.L_3 - .L_2)
	.align		4
.L_2:
        /*0010*/ 	.word	index@(_Z20bitonic_exchange_gpuPiim)
        /*0014*/ 	.word	0x00000000


	//----- nvinfo : EIATTR_MIN_STACK_SIZE
	.align		4
.L_3:
        /*0018*/ 	.byte	0x04, 0x12
        /*001a*/ 	.short	(.L_5 - .L_4)
	.align		4
.L_4:
        /*001c*/ 	.word	index@(_Z20bitonic_exchange_gpuPiim)
        /*0020*/ 	.word	0x00000000
.L_5:


//--------------------- .nv.compat                --------------------------
	.section	.nv.compat,"",@"SHT_CUDA_COMPAT_INFO"
	.align	4
        /*0000*/ 	.byte	0x02, 0x09, 0x00, 0x00, 0x02, 0x02, 0x01, 0x00, 0x02, 0x05, 0x05, 0x00, 0x03, 0x07, 0x01, 0x01
        /*0010*/ 	.byte	0x02, 0x03, 0x00, 0x00, 0x02, 0x06, 0x01, 0x00, 0x04, 0x0b, 0x08, 0x00, 0x09, 0x00, 0x00, 0x00
        /*0020*/ 	.byte	0x00, 0x00, 0x00, 0x00


//--------------------- .nv.info._Z20bitonic_exchange_gpuPiim --------------------------
	.section	.nv.info._Z20bitonic_exchange_gpuPiim,"",@"SHT_CUDA_INFO"
	.sectionflags	@""
	.align	4


	//----- nvinfo : EIATTR_CUDA_API_VERSION
	.align		4
        /*0000*/ 	.byte	0x04, 0x37
        /*0002*/ 	.short	(.L_7 - .L_6)
.L_6:
        /*0004*/ 	.word	0x00000082


	//----- nvinfo : EIATTR_KPARAM_INFO
	.align		4
.L_7:
        /*0008*/ 	.byte	0x04, 0x17
        /*000a*/ 	.short	(.L_9 - .L_8)
.L_8:
        /*000c*/ 	.word	0x00000000
        /*0010*/ 	.short	0x0002
        /*0012*/ 	.short	0x0010
        /*0014*/ 	.byte	0x00, 0xf0, 0x21, 0x00


	//----- nvinfo : EIATTR_KPARAM_INFO
	.align		4
.L_9:
        /*0018*/ 	.byte	0x04, 0x17
        /*001a*/ 	.short	(.L_11 - .L_10)
.L_10:
        /*001c*/ 	.word	0x00000000
        /*0020*/ 	.short	0x0001
        /*0022*/ 	.short	0x0008
        /*0024*/ 	.byte	0x00, 0xf0, 0x11, 0x00


	//----- nvinfo : EIATTR_KPARAM_INFO
	.align		4
.L_11:
        /*0028*/ 	.byte	0x04, 0x17
        /*002a*/ 	.short	(.L_13 - .L_12)
.L_12:
        /*002c*/ 	.word	0x00000000
        /*0030*/ 	.short	0x0000
        /*0032*/ 	.short	0x0000
        /*0034*/ 	.byte	0x00, 0xf5, 0x21, 0x00


	//----- nvinfo : EIATTR_SPARSE_MMA_MASK
	.align		4
.L_13:
        /*0038*/ 	.byte	0x03, 0x50
        /*003a*/ 	.short	0x0000


	//----- nvinfo : EIATTR_MAXREG_COUNT
	.align		4
        /*003c*/ 	.byte	0x03, 0x1b
        /*003e*/ 	.short	0x00ff


	//----- nvinfo : EIATTR_MERCURY_ISA_VERSION
	.align		4
        /*0040*/ 	.byte	0x03, 0x5f
        /*0042*/ 	.short	0x0101


	//----- nvinfo : EIATTR_VRC_CTA_INIT_COUNT
	.align		4
        /*0044*/ 	.byte	0x02, 0x4a
	.zero		1
	.zero		1


	//----- nvinfo : EIATTR_EXIT_INSTR_OFFSETS
	.align		4
        /*0048*/ 	.byte	0x04, 0x1c
        /*004a*/ 	.short	(.L_15 - .L_14)


	//   ....[0]....
.L_14:
        /*004c*/ 	.word	0x000000c0


	//   ....[1]....
        /*0050*/ 	.word	0x000000e0


	//   ....[2]....
        /*0054*/ 	.word	0x00000180


	//   ....[3]....
        /*0058*/ 	.word	0x000001f0


	//   ....[4]....
        /*005c*/ 	.word	0x00000260


	//   ....[5]....
        /*0060*/ 	.word	0x000002d0


	//----- nvinfo : EIATTR_CRS_STACK_SIZE
	.align		4
.L_15:
        /*0064*/ 	.byte	0x04, 0x1e
        /*0066*/ 	.short	(.L_17 - .L_16)
.L_16:
        /*0068*/ 	.word	0x00000000


	//----- nvinfo : EIATTR_CBANK_PARAM_SIZE
	.align		4
.L_17:
        /*006c*/ 	.byte	0x03, 0x19
        /*006e*/ 	.short	0x0018


	//----- nvinfo : EIATTR_PARAM_CBANK
	.align		4
        /*0070*/ 	.byte	0x04, 0x0a
        /*0072*/ 	.short	(.L_19 - .L_18)
	.align		4
.L_18:
        /*0074*/ 	.word	index@(.nv.constant0._Z20bitonic_exchange_gpuPiim)
        /*0078*/ 	.short	0x0380
        /*007a*/ 	.short	0x0018


	//----- nvinfo : EIATTR_SW_WAR
	.align		4
.L_19:
        /*007c*/ 	.byte	0x04, 0x36
        /*007e*/ 	.short	(.L_21 - .L_20)
.L_20:
        /*0080*/ 	.word	0x00000008
.L_21:


//--------------------- .nv.callgraph             --------------------------
	.section	.nv.callgraph,"",@"SHT_CUDA_CALLGRAPH"
	.align	4
	.sectionentsize	8
	.align		4
        /*0000*/ 	.word	0x00000000
	.align		4
        /*0004*/ 	.word	0xffffffff
	.align		4
        /*0008*/ 	.word	0x00000000
	.align		4
        /*000c*/ 	.word	0xfffffffe
	.align		4
        /*0010*/ 	.word	0x00000000
	.align		4
        /*0014*/ 	.word	0xfffffffd
	.align		4
        /*0018*/ 	.word	0x00000000
	.align		4
        /*001c*/ 	.word	0xfffffffc


//--------------------- .text._Z20bitonic_exchange_gpuPiim --------------------------
	.section	.text._Z20bitonic_exchange_gpuPiim,"ax",@progbits
	.align	128
        .global         _Z20bitonic_exchange_gpuPiim
        .type           _Z20bitonic_exchange_gpuPiim,@function
        .size           _Z20bitonic_exchange_gpuPiim,(.L_x_2 - _Z20bitonic_exchange_gpuPiim)
        .other          _Z20bitonic_exchange_gpuPiim,@"STO_CUDA_ENTRY STV_DEFAULT"
_Z20bitonic_exchange_gpuPiim:
.text._Z20bitonic_exchange_gpuPiim:
[----:B------:R-:W-:Y:S01]  /*0000*/  LDC R1, c[0x0][0x37c] ;  /* 0x0000df00ff017b82 */ /* 0x000fe20000000800 */
[----:B------:R-:W0:Y:S07]  /*0010*/  S2R R9, SR_TID.X ;  /* 0x0000000000097919 */ /* 0x000e2e0000002100 */
[----:B------:R-:W1:Y:S01]  /*0020*/  LDC R11, c[0x0][0x388] ;  /* 0x0000e200ff0b7b82 */ /* 0x000e620000000800 */
[----:B------:R-:W0:Y:S01]  /*0030*/  LDCU UR4, c[0x0][0x360] ;  /* 0x00006c00ff0477ac */ /* 0x000e220008000800 */
[----:B------:R-:W0:Y:S01]  /*0040*/  S2R R0, SR_CTAID.X ;  /* 0x0000000000007919 */ /* 0x000e220000002500 */
[----:B------:R-:W2:Y:S01]  /*0050*/  LDCU UR5, c[0x0][0x390] ;  /* 0x00007200ff0577ac */ /* 0x000ea20008000800 */
[----:B0-----:R-:W-:-:S05]  /*0060*/  IMAD R9, R0, UR4, R9 ;  /* 0x0000000400097c24 */ /* 0x001fca000f8e0209 */
[C---:B-1----:R-:W-:Y:S02]  /*0070*/  IADD3 R5, PT, PT, R9.reuse, R11, RZ ;  /* 0x0000000b09057210 */ /* 0x042fe40007ffe0ff */
[----:B--2---:R-:W-:Y:S02]  /*0080*/  LOP3.LUT P1, R0, R9, UR5, RZ, 0xc0, !PT ;  /* 0x0000000509007c12 */ /* 0x004fe4000f82c0ff */
[C---:B------:R-:W-:Y:S02]  /*0090*/  LOP3.LUT R2, R5.reuse, UR5, RZ, 0xc0, !PT ;  /* 0x0000000505027c12 */ /* 0x040fe4000f8ec0ff */
[----:B------:R-:W-:Y:S02]  /*00a0*/  LOP3.LUT P0, RZ, R5, UR5, RZ, 0xc0, !PT ;  /* 0x0000000505ff7c12 */ /* 0x000fe4000f80c0ff */
[----:B------:R-:W-:-:S13]  /*00b0*/  ISETP.NE.AND P2, PT, R2, RZ, PT ;  /* 0x000000ff0200720c */ /* 0x000fda0003f45270 */
[----:B------:R-:W-:Y:S05]  /*00c0*/  @P1 EXIT !P2 ;  /* 0x000000000000194d */ /* 0x000fea0005000000 */
[----:B------:R-:W-:-:S13]  /*00d0*/  ISETP.EQ.AND P1, PT, R0, RZ, PT ;  /* 0x000000ff0000720c */ /* 0x000fda0003f22270 */
[----:B------:R-:W-:Y:S05]  /*00e0*/  @P0 EXIT P1 ;  /* 0x000000000000094d */ /* 0x000fea0000800000 */
[----:B------:R-:W-:Y:S01]  /*00f0*/  ISETP.NE.AND P0, PT, R0, RZ, PT ;  /* 0x000000ff0000720c */ /* 0x000fe20003f05270 */
[----:B------:R-:W0:-:S12]  /*0100*/  LDCU.64 UR4, c[0x0][0x358] ;  /* 0x00006b00ff0477ac */ /* 0x000e180008000a00 */
[----:B------:R-:W-:Y:S05]  /*0110*/  @P0 BRA `(.L_x_0) ;  /* 0x0000000000380947 */ /* 0x000fea0003800000 */
[----:B------:R-:W1:Y:S02]  /*0120*/  LDC.64 R6, c[0x0][0x380] ;  /* 0x0000e000ff067b82 */ /* 0x000e640000000a00 */
[----:B-1----:R-:W-:-:S04]  /*0130*/  IMAD.WIDE.U32 R4, R5, 0x4, R6 ;  /* 0x0000000405047825 */ /* 0x002fc800078e0006 */
[----:B------:R-:W-:Y:S02]  /*0140*/  IMAD.WIDE.U32 R2, R9, 0x4, R6 ;  /* 0x0000000409027825 */ /* 0x000fe400078e0006 */
[----:B0-----:R-:W2:Y:S04]  /*0150*/  LDG.E R5, desc[UR4][R4.64] ;  /* 0x0000000404057981 */ /* 0x001ea8000c1e1900 */
[----:B------:R-:W2:Y:S02]  /*0160*/  LDG.E R2, desc[UR4][R2.64] ;  /* 0x0000000402027981 */ /* 0x000ea4000c1e1900 */
[----:B--2---:R-:W-:-:S13]  /*0170*/  ISETP.GT.AND P0, PT, R2, R5, PT ;  /* 0x000000050200720c */ /* 0x004fda0003f04270 */
[----:B------:R-:W-:Y:S05]  /*0180*/  @!P0 EXIT ;  /* 0x000000000000894d */ /* 0x000fea0003800000 */
[----:B------:R-:W-:-:S05]  /*0190*/  IMAD.WIDE R2, R9, 0x4, R6 ;  /* 0x0000000409027825 */ /* 0x000fca00078e0206 */
[----:B------:R-:W2:Y:S01]  /*01a0*/  LDG.E R7, desc[UR4][R2.64] ;  /* 0x0000000402077981 */ /* 0x000ea2000c1e1900 */
[----:B------:R-:W-:-:S05]  /*01b0*/  IMAD.WIDE R4, R11, 0x4, R2 ;  /* 0x000000040b047825 */ /* 0x000fca00078e0202 */
[----:B------:R-:W3:Y:S04]  /*01c0*/  LDG.E R9, desc[UR4][R4.64] ;  /* 0x0000000404097981 */ /* 0x000ee8000c1e1900 */
[----:B---3--:R-:W-:Y:S04]  /*01d0*/  STG.E desc[UR4][R2.64], R9 ;  /* 0x0000000902007986 */ /* 0x008fe8000c101904 */
[----:B--2---:R-:W-:Y:S01]  /*01e0*/  STG.E desc[UR4][R4.64], R7 ;  /* 0x0000000704007986 */ /* 0x004fe2000c101904 */
[----:B------:R-:W-:Y:S05]  /*01f0*/  EXIT ;  /* 0x000000000000794d */ /* 0x000fea0003800000 */
.L_x_0:
[----:B------:R-:W1:Y:S02]  /*0200*/  LDC.64 R2, c[0x0][0x380] ;  /* 0x0000e000ff027b82 */ /* 0x000e640000000a00 */
[----:B-1----:R-:W-:-:S04]  /*0210*/  IMAD.WIDE.U32 R6, R5, 0x4, R2 ;  /* 0x0000000405067825 */ /* 0x002fc800078e0002 */
[----:B------:R-:W-:Y:S02]  /*0220*/  IMAD.WIDE.U32 R4, R9, 0x4, R2 ;  /* 0x0000000409047825 */ /* 0x000fe400078e0002 */
[----:B0-----:R-:W2:Y:S04]  /*0230*/  LDG.E R7, desc[UR4][R6.64] ;  /* 0x0000000406077981 */ /* 0x001ea8000c1e1900 */
[----:B------:R-:W2:Y:S02]  /*0240*/  LDG.E R4, desc[UR4][R4.64] ;  /* 0x0000000404047981 */ /* 0x000ea4000c1e1900 */
[----:B--2---:R-:W-:-:S13]  /*0250*/  ISETP.GE.AND P0, PT, R4, R7, PT ;  /* 0x000000070400720c */ /* 0x004fda0003f06270 */
[----:B------:R-:W-:Y:S05]  /*0260*/  @P0 EXIT ;  /* 0x000000000000094d */ /* 0x000fea0003800000 */
[----:B------:R-:W-:-:S05]  /*0270*/  IMAD.WIDE R2, R9, 0x4, R2 ;  /* 0x0000000409027825 */ /* 0x000fca00078e0202 */
[----:B------:R-:W2:Y:S01]  /*0280*/  LDG.E R7, desc[UR4][R2.64] ;  /* 0x0000000402077981 */ /* 0x000ea2000c1e1900 */
[----:B------:R-:W-:-:S05]  /*0290*/  IMAD.WIDE R4, R11, 0x4, R2 ;  /* 0x000000040b047825 */ /* 0x000fca00078e0202 */
[----:B------:R-:W3:Y:S04]  /*02a0*/  LDG.E R9, desc[UR4][R4.64] ;  /* 0x0000000404097981 */ /* 0x000ee8000c1e1900 */
[----:B---3--:R-:W-:Y:S04]  /*02b0*/  STG.E desc[UR4][R2.64], R9 ;  /* 0x0000000902007986 */ /* 0x008fe8000c101904 */
[----:B--2---:R-:W-:Y:S01]  /*02c0*/  STG.E desc[UR4][R4.64], R7 ;  /* 0x0000000704007986 */ /* 0x004fe2000c101904 */
[----:B------:R-:W-:Y:S05]  /*02d0*/  EXIT ;  /* 0x000000000000794d */ /* 0x000fea0003800000 */
.L_x_1:
[----:B------:R-:W-:-:S00]  /*02e0*/  BRA `(.L_x_1) ;  /* 0xfffffffc00fc7947 */ /* 0x000fc0000383ffff */
[----:B------:R-:W-:-:S00]  /*02f0*/  NOP ;  /* 0x0000000000007918 */ /* 0x000fc00000000000 */
        /* <DEDUP_REMOVED lines=8> */
.L_x_2:


//--------------------- .nv.shared.reserved.0     --------------------------
	.section	.nv.shared.reserved.0,"aw",@nobits
	.weak		__nv_reservedSMEM_offset_0_alias
	.size		__nv_reservedSMEM_offset_0_alias, 0, 64
	.other		__nv_reservedSMEM_offset_0_alias,@"STO_CUDA_RESERVED_SHARED STV_DEFAULT"
__nv_reservedSMEM_offset_0_alias:
	.zero		0
	.zero		64


//--------------------- .nv.constant0._Z20bitonic_exchange_gpuPiim --------------------------
	.section	.nv.constant0._Z20bitonic_exchange_gpuPiim,"a",@progbits
	.sectionflags	@""
	.align	4
.nv.constant0._Z20bitonic_exchange_gpuPiim:
	.zero		920


//--------------------- SYMBOLS --------------------------

	.type		.nv.reservedSmem.offset0,@object
	.size		.nv.reservedSmem.offset0,0x4
